//
// Generated by NVIDIA NVVM Compiler
//
// Compiler Build ID: CL-36424714
// Cuda compilation tools, release 13.0, V13.0.88
// Based on NVVM 20.0.0
//

.version 9.0
.target sm_100
.address_size 64

	// .globl	_ZN3cub18CUB_300001_SM_10006detail11EmptyKernelIvEEvv
.global .align 1 .b8 _ZN30_INTERNAL_25e5dbbe_4_k_cu_main4cuda3std3__45__cpo5beginE[1];
.global .align 1 .b8 _ZN30_INTERNAL_25e5dbbe_4_k_cu_main4cuda3std3__45__cpo3endE[1];
.global .align 1 .b8 _ZN30_INTERNAL_25e5dbbe_4_k_cu_main4cuda3std3__45__cpo6cbeginE[1];
.global .align 1 .b8 _ZN30_INTERNAL_25e5dbbe_4_k_cu_main4cuda3std3__45__cpo4cendE[1];
.global .align 1 .b8 _ZN30_INTERNAL_25e5dbbe_4_k_cu_main4cuda3std3__45__cpo6rbeginE[1];
.global .align 1 .b8 _ZN30_INTERNAL_25e5dbbe_4_k_cu_main4cuda3std3__45__cpo4rendE[1];
.global .align 1 .b8 _ZN30_INTERNAL_25e5dbbe_4_k_cu_main4cuda3std3__45__cpo7crbeginE[1];
.global .align 1 .b8 _ZN30_INTERNAL_25e5dbbe_4_k_cu_main4cuda3std3__45__cpo5crendE[1];
.global .align 1 .b8 _ZN30_INTERNAL_25e5dbbe_4_k_cu_main4cuda3std3__432_GLOBAL__N__25e5dbbe_4_k_cu_main6ignoreE[1];
.global .align 1 .b8 _ZN30_INTERNAL_25e5dbbe_4_k_cu_main4cuda3std3__419piecewise_constructE[1];
.global .align 1 .b8 _ZN30_INTERNAL_25e5dbbe_4_k_cu_main4cuda3std3__48in_placeE[1];
.global .align 1 .b8 _ZN30_INTERNAL_25e5dbbe_4_k_cu_main4cuda3std3__420unreachable_sentinelE[1];
.global .align 1 .b8 _ZN30_INTERNAL_25e5dbbe_4_k_cu_main4cuda3std3__47nulloptE[1];
.global .align 1 .b8 _ZN30_INTERNAL_25e5dbbe_4_k_cu_main4cuda3std3__48unexpectE[1];
.global .align 1 .b8 _ZN30_INTERNAL_25e5dbbe_4_k_cu_main4cuda3std6ranges3__45__cpo4swapE[1];
.global .align 1 .b8 _ZN30_INTERNAL_25e5dbbe_4_k_cu_main4cuda3std6ranges3__45__cpo9iter_moveE[1];
.global .align 1 .b8 _ZN30_INTERNAL_25e5dbbe_4_k_cu_main4cuda3std6ranges3__45__cpo5beginE[1];
.global .align 1 .b8 _ZN30_INTERNAL_25e5dbbe_4_k_cu_main4cuda3std6ranges3__45__cpo3endE[1];
.global .align 1 .b8 _ZN30_INTERNAL_25e5dbbe_4_k_cu_main4cuda3std6ranges3__45__cpo6cbeginE[1];
.global .align 1 .b8 _ZN30_INTERNAL_25e5dbbe_4_k_cu_main4cuda3std6ranges3__45__cpo4cendE[1];
.global .align 1 .b8 _ZN30_INTERNAL_25e5dbbe_4_k_cu_main4cuda3std6ranges3__45__cpo7advanceE[1];
.global .align 1 .b8 _ZN30_INTERNAL_25e5dbbe_4_k_cu_main4cuda3std6ranges3__45__cpo9iter_swapE[1];
.global .align 1 .b8 _ZN30_INTERNAL_25e5dbbe_4_k_cu_main4cuda3std6ranges3__45__cpo4nextE[1];
.global .align 1 .b8 _ZN30_INTERNAL_25e5dbbe_4_k_cu_main4cuda3std6ranges3__45__cpo4prevE[1];
.global .align 1 .b8 _ZN30_INTERNAL_25e5dbbe_4_k_cu_main4cuda3std6ranges3__45__cpo4dataE[1];
.global .align 1 .b8 _ZN30_INTERNAL_25e5dbbe_4_k_cu_main4cuda3std6ranges3__45__cpo5cdataE[1];
.global .align 1 .b8 _ZN30_INTERNAL_25e5dbbe_4_k_cu_main4cuda3std6ranges3__45__cpo4sizeE[1];
.global .align 1 .b8 _ZN30_INTERNAL_25e5dbbe_4_k_cu_main4cuda3std6ranges3__45__cpo5ssizeE[1];
.global .align 1 .b8 _ZN30_INTERNAL_25e5dbbe_4_k_cu_main4cuda3std6ranges3__45__cpo8distanceE[1];
.global .align 1 .b8 _ZN30_INTERNAL_25e5dbbe_4_k_cu_main6thrust24THRUST_300001_SM_1000_NS8cuda_cub3parE[1];
.global .align 1 .b8 _ZN30_INTERNAL_25e5dbbe_4_k_cu_main6thrust24THRUST_300001_SM_1000_NS8cuda_cub10par_nosyncE[1];
.global .align 1 .b8 _ZN30_INTERNAL_25e5dbbe_4_k_cu_main6thrust24THRUST_300001_SM_1000_NS6system6detail10sequential3seqE[1];
.global .align 1 .b8 _ZN30_INTERNAL_25e5dbbe_4_k_cu_main6thrust24THRUST_300001_SM_1000_NS6system3cpp3parE[1];
.global .align 1 .b8 _ZN30_INTERNAL_25e5dbbe_4_k_cu_main6thrust24THRUST_300001_SM_1000_NS12placeholders2_1E[1];
.global .align 1 .b8 _ZN30_INTERNAL_25e5dbbe_4_k_cu_main6thrust24THRUST_300001_SM_1000_NS12placeholders2_2E[1];
.global .align 1 .b8 _ZN30_INTERNAL_25e5dbbe_4_k_cu_main6thrust24THRUST_300001_SM_1000_NS12placeholders2_3E[1];
.global .align 1 .b8 _ZN30_INTERNAL_25e5dbbe_4_k_cu_main6thrust24THRUST_300001_SM_1000_NS12placeholders2_4E[1];
.global .align 1 .b8 _ZN30_INTERNAL_25e5dbbe_4_k_cu_main6thrust24THRUST_300001_SM_1000_NS12placeholders2_5E[1];
.global .align 1 .b8 _ZN30_INTERNAL_25e5dbbe_4_k_cu_main6thrust24THRUST_300001_SM_1000_NS12placeholders2_6E[1];
.global .align 1 .b8 _ZN30_INTERNAL_25e5dbbe_4_k_cu_main6thrust24THRUST_300001_SM_1000_NS12placeholders2_7E[1];
.global .align 1 .b8 _ZN30_INTERNAL_25e5dbbe_4_k_cu_main6thrust24THRUST_300001_SM_1000_NS12placeholders2_8E[1];
.global .align 1 .b8 _ZN30_INTERNAL_25e5dbbe_4_k_cu_main6thrust24THRUST_300001_SM_1000_NS12placeholders2_9E[1];
.global .align 1 .b8 _ZN30_INTERNAL_25e5dbbe_4_k_cu_main6thrust24THRUST_300001_SM_1000_NS12placeholders3_10E[1];
.global .align 1 .b8 _ZN30_INTERNAL_25e5dbbe_4_k_cu_main6thrust24THRUST_300001_SM_1000_NS3seqE[1];
.global .align 1 .b8 _ZN30_INTERNAL_25e5dbbe_4_k_cu_main6thrust24THRUST_300001_SM_1000_NS6deviceE[1];

.visible .entry _ZN3cub18CUB_300001_SM_10006detail11EmptyKernelIvEEvv()
{


	ret;

}


// ===== COMPILED SASS (sm_100) =====

	.target	sm_100

	.elftype	@"ET_EXEC"


//--------------------- .note.nv.tkinfo           --------------------------
	.section	.note.nv.tkinfo,"",@"SHT_NOTE"
	.sectionflags	@"SHF_NOTE_NV_TKINFO"
	.tkinfo
        /*0018*/ 	.word	0x00000002
        /*0030*/ 	.string	""
        /*0030*/ 	.string	"ptxas"
        /*0030*/ 	.string	"Cuda compilation tools, release 13.0, V13.0.88"
        /*0030*/ 	.string	"Build cuda_13.0.r13.0/compiler.36424714_0"
        /*0030*/ 	.string	"-arch sm_100 -m 64 "



//--------------------- .note.nv.cuinfo           --------------------------
	.section	.note.nv.cuinfo,"",@"SHT_NOTE"
	.sectionflags	@"SHF_NOTE_NV_CUINFO"
        /*0018*/ 	.short	0x0002
        /*001a*/ 	.short	0x0064
        /*001c*/ 	.short	0x0082
	.zero		2


//--------------------- .nv.info                  --------------------------
	.section	.nv.info,"",@"SHT_CUDA_INFO"
	.align	4


	//----- nvinfo : EIATTR_REGCOUNT
	.align		4
        /*0000*/ 	.byte	0x04, 0x2f
        /*0002*/ 	.short	(.L_46 - .L_45)
	.align		4
.L_45:
        /*0004*/ 	.word	index@(_ZN3cub18CUB_300001_SM_10006detail11EmptyKernelIvEEvv)
        /*0008*/ 	.word	0x00000004


	//----- nvinfo : EIATTR_FRAME_SIZE
	.align		4
.L_46:
        /*000c*/ 	.byte	0x04, 0x11
        /*000e*/ 	.short	(.L_48 - .L_47)
	.align		4
.L_47:
        /*0010*/ 	.word	index@(_ZN3cub18CUB_300001_SM_10006detail11EmptyKernelIvEEvv)
        /*0014*/ 	.word	0x00000000


	//----- nvinfo : EIATTR_MIN_STACK_SIZE
	.align		4
.L_48:
        /*0018*/ 	.byte	0x04, 0x12
        /*001a*/ 	.short	(.L_50 - .L_49)
	.align		4
.L_49:
        /*001c*/ 	.word	index@(_ZN3cub18CUB_300001_SM_10006detail11EmptyKernelIvEEvv)
        /*0020*/ 	.word	0x00000000
.L_50:


//--------------------- .nv.compat                --------------------------
	.section	.nv.compat,"",@"SHT_CUDA_COMPAT_INFO"
	.align	4
        /*0000*/ 	.byte	0x02, 0x09, 0x00, 0x00, 0x02, 0x02, 0x01, 0x00, 0x02, 0x05, 0x05, 0x00, 0x03, 0x07, 0x01, 0x01
        /*0010*/ 	.byte	0x02, 0x03, 0x00, 0x00, 0x02, 0x06, 0x01, 0x00, 0x04, 0x0b, 0x08, 0x00, 0x09, 0x00, 0x00, 0x00
        /*0020*/ 	.byte	0x00, 0x00, 0x00, 0x00


//--------------------- .nv.info._ZN3cub18CUB_300001_SM_10006detail11EmptyKernelIvEEvv --------------------------
	.section	.nv.info._ZN3cub18CUB_300001_SM_10006detail11EmptyKernelIvEEvv,"",@"SHT_CUDA_INFO"
	.sectionflags	@""
	.align	4


	//----- nvinfo : EIATTR_CUDA_API_VERSION
	.align		4
        /*0000*/ 	.byte	0x04, 0x37
        /*0002*/ 	.short	(.L_52 - .L_51)
.L_51:
        /*0004*/ 	.word	0x00000082


	//----- nvinfo : EIATTR_SPARSE_MMA_MASK
	.align		4
.L_52:
        /*0008*/ 	.byte	0x03, 0x50
        /*000a*/ 	.short	0x0000


	//----- nvinfo : EIATTR_MAXREG_COUNT
	.align		4
        /*000c*/ 	.byte	0x03, 0x1b
        /*000e*/ 	.short	0x00ff


	//----- nvinfo : EIATTR_MERCURY_ISA_VERSION
	.align		4
        /*0010*/ 	.byte	0x03, 0x5f
        /*0012*/ 	.short	0x0101


	//----- nvinfo : EIATTR_VRC_CTA_INIT_COUNT
	.align		4
        /*0014*/ 	.byte	0x02, 0x4a
	.zero		1
	.zero		1


	//----- nvinfo : EIATTR_EXIT_INSTR_OFFSETS
	.align		4
        /*0018*/ 	.byte	0x04, 0x1c
        /*001a*/ 	.short	(.L_54 - .L_53)


	//   ....[0]....
.L_53:
        /*001c*/ 	.word	0x00000010


	//----- nvinfo : EIATTR_SW_WAR
	.align		4
.L_54:
        /*0020*/ 	.byte	0x04, 0x36
        /*0022*/ 	.short	(.L_56 - .L_55)
.L_55:
        /*0024*/ 	.word	0x00000008
.L_56:


//--------------------- .nv.callgraph             --------------------------
	.section	.nv.callgraph,"",@"SHT_CUDA_CALLGRAPH"
	.align	4
	.sectionentsize	8
	.align		4
        /*0000*/ 	.word	0x00000000
	.align		4
        /*0004*/ 	.word	0xffffffff
	.align		4
        /*0008*/ 	.word	0x00000000
	.align		4
        /*000c*/ 	.word	0xfffffffe
	.align		4
        /*0010*/ 	.word	0x00000000
	.align		4
        /*0014*/ 	.word	0xfffffffd
	.align		4
        /*0018*/ 	.word	0x00000000
	.align		4
        /*001c*/ 	.word	0xfffffffc


//--------------------- .nv.constant4             --------------------------
	.section	.nv.constant4,"a",@progbits
	.align	8
	.align		8
.nv.constant4:
        /*0000*/ 	.dword	_ZN30_INTERNAL_25e5dbbe_4_k_cu_main4cuda3std3__45__cpo5beginE
	.align		8
        /*0008*/ 	.dword	_ZN30_INTERNAL_25e5dbbe_4_k_cu_main4cuda3std3__45__cpo3endE
	.align		8
        /*0010*/ 	.dword	_ZN30_INTERNAL_25e5dbbe_4_k_cu_main4cuda3std3__45__cpo6cbeginE
	.align		8
        /*0018*/ 	.dword	_ZN30_INTERNAL_25e5dbbe_4_k_cu_main4cuda3std3__45__cpo4cendE
	.align		8
        /*0020*/ 	.dword	_ZN30_INTERNAL_25e5dbbe_4_k_cu_main4cuda3std3__45__cpo6rbeginE
	.align		8
        /*0028*/ 	.dword	_ZN30_INTERNAL_25e5dbbe_4_k_cu_main4cuda3std3__45__cpo4rendE
	.align		8
        /*0030*/ 	.dword	_ZN30_INTERNAL_25e5dbbe_4_k_cu_main4cuda3std3__45__cpo7crbeginE
	.align		8
        /*0038*/ 	.dword	_ZN30_INTERNAL_25e5dbbe_4_k_cu_main4cuda3std3__45__cpo5crendE
	.align		8
        /*0040*/ 	.dword	_ZN30_INTERNAL_25e5dbbe_4_k_cu_main4cuda3std3__432_GLOBAL__N__25e5dbbe_4_k_cu_main6ignoreE
	.align		8
        /*0048*/ 	.dword	_ZN30_INTERNAL_25e5dbbe_4_k_cu_main4cuda3std3__419piecewise_constructE
	.align		8
        /*0050*/ 	.dword	_ZN30_INTERNAL_25e5dbbe_4_k_cu_main4cuda3std3__48in_placeE
	.align		8
        /*0058*/ 	.dword	_ZN30_INTERNAL_25e5dbbe_4_k_cu_main4cuda3std3__420unreachable_sentinelE
	.align		8
        /*0060*/ 	.dword	_ZN30_INTERNAL_25e5dbbe_4_k_cu_main4cuda3std3__47nulloptE
	.align		8
        /*0068*/ 	.dword	_ZN30_INTERNAL_25e5dbbe_4_k_cu_main4cuda3std3__48unexpectE
	.align		8
        /*0070*/ 	.dword	_ZN30_INTERNAL_25e5dbbe_4_k_cu_main4cuda3std6ranges3__45__cpo4swapE
	.align		8
        /*0078*/ 	.dword	_ZN30_INTERNAL_25e5dbbe_4_k_cu_main4cuda3std6ranges3__45__cpo9iter_moveE
	.align		8
        /*0080*/ 	.dword	_ZN30_INTERNAL_25e5dbbe_4_k_cu_main4cuda3std6ranges3__45__cpo5beginE
	.align		8
        /*0088*/ 	.dword	_ZN30_INTERNAL_25e5dbbe_4_k_cu_main4cuda3std6ranges3__45__cpo3endE
	.align		8
        /*0090*/ 	.dword	_ZN30_INTERNAL_25e5dbbe_4_k_cu_main4cuda3std6ranges3__45__cpo6cbeginE
	.align		8
        /*0098*/ 	.dword	_ZN30_INTERNAL_25e5dbbe_4_k_cu_main4cuda3std6ranges3__45__cpo4cendE
	.align		8
        /*00a0*/ 	.dword	_ZN30_INTERNAL_25e5dbbe_4_k_cu_main4cuda3std6ranges3__45__cpo7advanceE
	.align		8
        /*00a8*/ 	.dword	_ZN30_INTERNAL_25e5dbbe_4_k_cu_main4cuda3std6ranges3__45__cpo9iter_swapE
	.align		8
        /*00b0*/ 	.dword	_ZN30_INTERNAL_25e5dbbe_4_k_cu_main4cuda3std6ranges3__45__cpo4nextE
	.align		8
        /*00b8*/ 	.dword	_ZN30_INTERNAL_25e5dbbe_4_k_cu_main4cuda3std6ranges3__45__cpo4prevE
	.align		8
        /*00c0*/ 	.dword	_ZN30_INTERNAL_25e5dbbe_4_k_cu_main4cuda3std6ranges3__45__cpo4dataE
	.align		8
        /*00c8*/ 	.dword	_ZN30_INTERNAL_25e5dbbe_4_k_cu_main4cuda3std6ranges3__45__cpo5cdataE
	.align		8
        /*00d0*/ 	.dword	_ZN30_INTERNAL_25e5dbbe_4_k_cu_main4cuda3std6ranges3__45__cpo4sizeE
	.align		8
        /*00d8*/ 	.dword	_ZN30_INTERNAL_25e5dbbe_4_k_cu_main4cuda3std6ranges3__45__cpo5ssizeE
	.align		8
        /*00e0*/ 	.dword	_ZN30_INTERNAL_25e5dbbe_4_k_cu_main4cuda3std6ranges3__45__cpo8distanceE
	.align		8
        /*00e8*/ 	.dword	_ZN30_INTERNAL_25e5dbbe_4_k_cu_main6thrust24THRUST_300001_SM_1000_NS8cuda_cub3parE
	.align		8
        /*00f0*/ 	.dword	_ZN30_INTERNAL_25e5dbbe_4_k_cu_main6thrust24THRUST_300001_SM_1000_NS8cuda_cub10par_nosyncE
	.align		8
        /*00f8*/ 	.dword	_ZN30_INTERNAL_25e5dbbe_4_k_cu_main6thrust24THRUST_300001_SM_1000_NS6system6detail10sequential3seqE
	.align		8
        /*0100*/ 	.dword	_ZN30_INTERNAL_25e5dbbe_4_k_cu_main6thrust24THRUST_300001_SM_1000_NS6system3cpp3parE
	.align		8
        /*0108*/ 	.dword	_ZN30_INTERNAL_25e5dbbe_4_k_cu_main6thrust24THRUST_300001_SM_1000_NS12placeholders2_1E
	.align		8
        /*0110*/ 	.dword	_ZN30_INTERNAL_25e5dbbe_4_k_cu_main6thrust24THRUST_300001_SM_1000_NS12placeholders2_2E
	.align		8
        /*0118*/ 	.dword	_ZN30_INTERNAL_25e5dbbe_4_k_cu_main6thrust24THRUST_300001_SM_1000_NS12placeholders2_3E
	.align		8
        /*0120*/ 	.dword	_ZN30_INTERNAL_25e5dbbe_4_k_cu_main6thrust24THRUST_300001_SM_1000_NS12placeholders2_4E
	.align		8
        /*0128*/ 	.dword	_ZN30_INTERNAL_25e5dbbe_4_k_cu_main6thrust24THRUST_300001_SM_1000_NS12placeholders2_5E
	.align		8
        /*0130*/ 	.dword	_ZN30_INTERNAL_25e5dbbe_4_k_cu_main6thrust24THRUST_300001_SM_1000_NS12placeholders2_6E
	.align		8
        /*0138*/ 	.dword	_ZN30_INTERNAL_25e5dbbe_4_k_cu_main6thrust24THRUST_300001_SM_1000_NS12placeholders2_7E
	.align		8
        /*0140*/ 	.dword	_ZN30_INTERNAL_25e5dbbe_4_k_cu_main6thrust24THRUST_300001_SM_1000_NS12placeholders2_8E
	.align		8
        /*0148*/ 	.dword	_ZN30_INTERNAL_25e5dbbe_4_k_cu_main6thrust24THRUST_300001_SM_1000_NS12placeholders2_9E
	.align		8
        /*0150*/ 	.dword	_ZN30_INTERNAL_25e5dbbe_4_k_cu_main6thrust24THRUST_300001_SM_1000_NS12placeholders3_10E
	.align		8
        /*0158*/ 	.dword	_ZN30_INTERNAL_25e5dbbe_4_k_cu_main6thrust24THRUST_300001_SM_1000_NS3seqE
	.align		8
        /*0160*/ 	.dword	_ZN30_INTERNAL_25e5dbbe_4_k_cu_main6thrust24THRUST_300001_SM_1000_NS6deviceE


//--------------------- .text._ZN3cub18CUB_300001_SM_10006detail11EmptyKernelIvEEvv --------------------------
	.section	.text._ZN3cub18CUB_300001_SM_10006detail11EmptyKernelIvEEvv,"ax",@progbits
	.align	128
        .global         _ZN3cub18CUB_300001_SM_10006detail11EmptyKernelIvEEvv
        .type           _ZN3cub18CUB_300001_SM_10006detail11EmptyKernelIvEEvv,@function
        .size           _ZN3cub18CUB_300001_SM_10006detail11EmptyKernelIvEEvv,(.L_x_1 - _ZN3cub18CUB_300001_SM_10006detail11EmptyKernelIvEEvv)
        .other          _ZN3cub18CUB_300001_SM_10006detail11EmptyKernelIvEEvv,@"STO_CUDA_ENTRY STV_DEFAULT"
_ZN3cub18CUB_300001_SM_10006detail11EmptyKernelIvEEvv:
.text._ZN3cub18CUB_300001_SM_10006detail11EmptyKernelIvEEvv:
[----:B------:R-:W-:Y:S01]  /*0000*/  LDC R1, c[0x0][0x37c] ;  /* 0x0000df00ff017b82 */ /* 0x000fe20000000800 */
[----:B------:R-:W-:Y:S05]  /*0010*/  EXIT ;  /* 0x000000000000794d */ /* 0x000fea0003800000 */
.L_x_0:
[----:B------:R-:W-:-:S00]  /*0020*/  BRA `(.L_x_0) ;  /* 0xfffffffc00fc7947 */ /* 0x000fc0000383ffff */
[----:B------:R-:W-:-:S00]  /*0030*/  NOP ;  /* 0x0000000000007918 */ /* 0x000fc00000000000 */
        /* <DEDUP_REMOVED lines=12> */
.L_x_1:


//--------------------- .nv.shared.reserved.0     --------------------------
	.section	.nv.shared.reserved.0,"aw",@nobits
	.weak		__nv_reservedSMEM_offset_0_alias
	.size		__nv_reservedSMEM_offset_0_alias, 0, 64
	.other		__nv_reservedSMEM_offset_0_alias,@"STO_CUDA_RESERVED_SHARED STV_DEFAULT"
__nv_reservedSMEM_offset_0_alias:
	.zero		0
	.zero		64


//--------------------- .nv.global                --------------------------
	.section	.nv.global,"aw",@nobits
.nv.global:
	.type		_ZN30_INTERNAL_25e5dbbe_4_k_cu_main6thrust24THRUST_300001_SM_1000_NS12placeholders2_8E,@object
	.size		_ZN30_INTERNAL_25e5dbbe_4_k_cu_main6thrust24THRUST_300001_SM_1000_NS12placeholders2_8E,(_ZN30_INTERNAL_25e5dbbe_4_k_cu_main4cuda3std3__432_GLOBAL__N__25e5dbbe_4_k_cu_main6ignoreE - _ZN30_INTERNAL_25e5dbbe_4_k_cu_main6thrust24THRUST_300001_SM_1000_NS12placeholders2_8E)
_ZN30_INTERNAL_25e5dbbe_4_k_cu_main6thrust24THRUST_300001_SM_1000_NS12placeholders2_8E:
	.zero		1
	.type		_ZN30_INTERNAL_25e5dbbe_4_k_cu_main4cuda3std3__432_GLOBAL__N__25e5dbbe_4_k_cu_main6ignoreE,@object
	.size		_ZN30_INTERNAL_25e5dbbe_4_k_cu_main4cuda3std3__432_GLOBAL__N__25e5dbbe_4_k_cu_main6ignoreE,(_ZN30_INTERNAL_25e5dbbe_4_k_cu_main4cuda3std6ranges3__45__cpo4dataE - _ZN30_INTERNAL_25e5dbbe_4_k_cu_main4cuda3std3__432_GLOBAL__N__25e5dbbe_4_k_cu_main6ignoreE)
_ZN30_INTERNAL_25e5dbbe_4_k_cu_main4cuda3std3__432_GLOBAL__N__25e5dbbe_4_k_cu_main6ignoreE:
	.zero		1
	.type		_ZN30_INTERNAL_25e5dbbe_4_k_cu_main4cuda3std6ranges3__45__cpo4dataE,@object
	.size		_ZN30_INTERNAL_25e5dbbe_4_k_cu_main4cuda3std6ranges3__45__cpo4dataE,(_ZN30_INTERNAL_25e5dbbe_4_k_cu_main6thrust24THRUST_300001_SM_1000_NS6system3cpp3parE - _ZN30_INTERNAL_25e5dbbe_4_k_cu_main4cuda3std6ranges3__45__cpo4dataE)
_ZN30_INTERNAL_25e5dbbe_4_k_cu_main4cuda3std6ranges3__45__cpo4dataE:
	.zero		1
	.type		_ZN30_INTERNAL_25e5dbbe_4_k_cu_main6thrust24THRUST_300001_SM_1000_NS6system3cpp3parE,@object
	.size		_ZN30_INTERNAL_25e5dbbe_4_k_cu_main6thrust24THRUST_300001_SM_1000_NS6system3cpp3parE,(_ZN30_INTERNAL_25e5dbbe_4_k_cu_main4cuda3std3__45__cpo5beginE - _ZN30_INTERNAL_25e5dbbe_4_k_cu_main6thrust24THRUST_300001_SM_1000_NS6system3cpp3parE)
_ZN30_INTERNAL_25e5dbbe_4_k_cu_main6thrust24THRUST_300001_SM_1000_NS6system3cpp3parE:
	.zero		1
	.type		_ZN30_INTERNAL_25e5dbbe_4_k_cu_main4cuda3std3__45__cpo5beginE,@object
	.size		_ZN30_INTERNAL_25e5dbbe_4_k_cu_main4cuda3std3__45__cpo5beginE,(_ZN30_INTERNAL_25e5dbbe_4_k_cu_main4cuda3std6ranges3__45__cpo5beginE - _ZN30_INTERNAL_25e5dbbe_4_k_cu_main4cuda3std3__45__cpo5beginE)
_ZN30_INTERNAL_25e5dbbe_4_k_cu_main4cuda3std3__45__cpo5beginE:
	.zero		1
	.type		_ZN30_INTERNAL_25e5dbbe_4_k_cu_main4cuda3std6ranges3__45__cpo5beginE,@object
	.size		_ZN30_INTERNAL_25e5dbbe_4_k_cu_main4cuda3std6ranges3__45__cpo5beginE,(_ZN30_INTERNAL_25e5dbbe_4_k_cu_main6thrust24THRUST_300001_SM_1000_NS6deviceE - _ZN30_INTERNAL_25e5dbbe_4_k_cu_main4cuda3std6ranges3__45__cpo5beginE)
_ZN30_INTERNAL_25e5dbbe_4_k_cu_main4cuda3std6ranges3__45__cpo5beginE:
	.zero		1
	.type		_ZN30_INTERNAL_25e5dbbe_4_k_cu_main6thrust24THRUST_300001_SM_1000_NS6deviceE,@object
	.size		_ZN30_INTERNAL_25e5dbbe_4_k_cu_main6thrust24THRUST_300001_SM_1000_NS6deviceE,(_ZN30_INTERNAL_25e5dbbe_4_k_cu_main4cuda3std3__47nulloptE - _ZN30_INTERNAL_25e5dbbe_4_k_cu_main6thrust24THRUST_300001_SM_1000_NS6deviceE)
_ZN30_INTERNAL_25e5dbbe_4_k_cu_main6thrust24THRUST_300001_SM_1000_NS6deviceE:
	.zero		1
	.type		_ZN30_INTERNAL_25e5dbbe_4_k_cu_main4cuda3std3__47nulloptE,@object
	.size		_ZN30_INTERNAL_25e5dbbe_4_k_cu_main4cuda3std3__47nulloptE,(_ZN30_INTERNAL_25e5dbbe_4_k_cu_main4cuda3std6ranges3__45__cpo8distanceE - _ZN30_INTERNAL_25e5dbbe_4_k_cu_main4cuda3std3__47nulloptE)
_ZN30_INTERNAL_25e5dbbe_4_k_cu_main4cuda3std3__47nulloptE:
	.zero		1
	.type		_ZN30_INTERNAL_25e5dbbe_4_k_cu_main4cuda3std6ranges3__45__cpo8distanceE,@object
	.size		_ZN30_INTERNAL_25e5dbbe_4_k_cu_main4cuda3std6ranges3__45__cpo8distanceE,(_ZN30_INTERNAL_25e5dbbe_4_k_cu_main6thrust24THRUST_300001_SM_1000_NS12placeholders2_4E - _ZN30_INTERNAL_25e5dbbe_4_k_cu_main4cuda3std6ranges3__45__cpo8distanceE)
_ZN30_INTERNAL_25e5dbbe_4_k_cu_main4cuda3std6ranges3__45__cpo8distanceE:
	.zero		1
	.type		_ZN30_INTERNAL_25e5dbbe_4_k_cu_main6thrust24THRUST_300001_SM_1000_NS12placeholders2_4E,@object
	.size		_ZN30_INTERNAL_25e5dbbe_4_k_cu_main6thrust24THRUST_300001_SM_1000_NS12placeholders2_4E,(_ZN30_INTERNAL_25e5dbbe_4_k_cu_main4cuda3std3__45__cpo6rbeginE - _ZN30_INTERNAL_25e5dbbe_4_k_cu_main6thrust24THRUST_300001_SM_1000_NS12placeholders2_4E)
_ZN30_INTERNAL_25e5dbbe_4_k_cu_main6thrust24THRUST_300001_SM_1000_NS12placeholders2_4E:
	.zero		1
	.type		_ZN30_INTERNAL_25e5dbbe_4_k_cu_main4cuda3std3__45__cpo6rbeginE,@object
	.size		_ZN30_INTERNAL_25e5dbbe_4_k_cu_main4cuda3std3__45__cpo6rbeginE,(_ZN30_INTERNAL_25e5dbbe_4_k_cu_main4cuda3std6ranges3__45__cpo7advanceE - _ZN30_INTERNAL_25e5dbbe_4_k_cu_main4cuda3std3__45__cpo6rbeginE)
_ZN30_INTERNAL_25e5dbbe_4_k_cu_main4cuda3std3__45__cpo6rbeginE:
	.zero		1
	.type		_ZN30_INTERNAL_25e5dbbe_4_k_cu_main4cuda3std6ranges3__45__cpo7advanceE,@object
	.size		_ZN30_INTERNAL_25e5dbbe_4_k_cu_main4cuda3std6ranges3__45__cpo7advanceE,(_ZN30_INTERNAL_25e5dbbe_4_k_cu_main6thrust24THRUST_300001_SM_1000_NS12placeholders3_10E - _ZN30_INTERNAL_25e5dbbe_4_k_cu_main4cuda3std6ranges3__45__cpo7advanceE)
_ZN30_INTERNAL_25e5dbbe_4_k_cu_main4cuda3std6ranges3__45__cpo7advanceE:
	.zero		1
	.type		_ZN30_INTERNAL_25e5dbbe_4_k_cu_main6thrust24THRUST_300001_SM_1000_NS12placeholders3_10E,@object
	.size		_ZN30_INTERNAL_25e5dbbe_4_k_cu_main6thrust24THRUST_300001_SM_1000_NS12placeholders3_10E,(_ZN30_INTERNAL_25e5dbbe_4_k_cu_main4cuda3std3__48in_placeE - _ZN30_INTERNAL_25e5dbbe_4_k_cu_main6thrust24THRUST_300001_SM_1000_NS12placeholders3_10E)
_ZN30_INTERNAL_25e5dbbe_4_k_cu_main6thrust24THRUST_300001_SM_1000_NS12placeholders3_10E:
	.zero		1
	.type		_ZN30_INTERNAL_25e5dbbe_4_k_cu_main4cuda3std3__48in_placeE,@object
	.size		_ZN30_INTERNAL_25e5dbbe_4_k_cu_main4cuda3std3__48in_placeE,(_ZN30_INTERNAL_25e5dbbe_4_k_cu_main4cuda3std6ranges3__45__cpo4sizeE - _ZN30_INTERNAL_25e5dbbe_4_k_cu_main4cuda3std3__48in_placeE)
_ZN30_INTERNAL_25e5dbbe_4_k_cu_main4cuda3std3__48in_placeE:
	.zero		1
	.type		_ZN30_INTERNAL_25e5dbbe_4_k_cu_main4cuda3std6ranges3__45__cpo4sizeE,@object
	.size		_ZN30_INTERNAL_25e5dbbe_4_k_cu_main4cuda3std6ranges3__45__cpo4sizeE,(_ZN30_INTERNAL_25e5dbbe_4_k_cu_main6thrust24THRUST_300001_SM_1000_NS12placeholders2_2E - _ZN30_INTERNAL_25e5dbbe_4_k_cu_main4cuda3std6ranges3__45__cpo4sizeE)
_ZN30_INTERNAL_25e5dbbe_4_k_cu_main4cuda3std6ranges3__45__cpo4sizeE:
	.zero		1
	.type		_ZN30_INTERNAL_25e5dbbe_4_k_cu_main6thrust24THRUST_300001_SM_1000_NS12placeholders2_2E,@object
	.size		_ZN30_INTERNAL_25e5dbbe_4_k_cu_main6thrust24THRUST_300001_SM_1000_NS12placeholders2_2E,(_ZN30_INTERNAL_25e5dbbe_4_k_cu_main4cuda3std3__45__cpo6cbeginE - _ZN30_INTERNAL_25e5dbbe_4_k_cu_main6thrust24THRUST_300001_SM_1000_NS12placeholders2_2E)
_ZN30_INTERNAL_25e5dbbe_4_k_cu_main6thrust24THRUST_300001_SM_1000_NS12placeholders2_2E:
	.zero		1
	.type		_ZN30_INTERNAL_25e5dbbe_4_k_cu_main4cuda3std3__45__cpo6cbeginE,@object
	.size		_ZN30_INTERNAL_25e5dbbe_4_k_cu_main4cuda3std3__45__cpo6cbeginE,(_ZN30_INTERNAL_25e5dbbe_4_k_cu_main4cuda3std6ranges3__45__cpo6cbeginE - _ZN30_INTERNAL_25e5dbbe_4_k_cu_main4cuda3std3__45__cpo6cbeginE)
_ZN30_INTERNAL_25e5dbbe_4_k_cu_main4cuda3std3__45__cpo6cbeginE:
	.zero		1
	.type		_ZN30_INTERNAL_25e5dbbe_4_k_cu_main4cuda3std6ranges3__45__cpo6cbeginE,@object
	.size		_ZN30_INTERNAL_25e5dbbe_4_k_cu_main4cuda3std6ranges3__45__cpo6cbeginE,(_ZN30_INTERNAL_25e5dbbe_4_k_cu_main6thrust24THRUST_300001_SM_1000_NS12placeholders2_6E - _ZN30_INTERNAL_25e5dbbe_4_k_cu_main4cuda3std6ranges3__45__cpo6cbeginE)
_ZN30_INTERNAL_25e5dbbe_4_k_cu_main4cuda3std6ranges3__45__cpo6cbeginE:
	.zero		1
	.type		_ZN30_INTERNAL_25e5dbbe_4_k_cu_main6thrust24THRUST_300001_SM_1000_NS12placeholders2_6E,@object
	.size		_ZN30_INTERNAL_25e5dbbe_4_k_cu_main6thrust24THRUST_300001_SM_1000_NS12placeholders2_6E,(_ZN30_INTERNAL_25e5dbbe_4_k_cu_main4cuda3std3__45__cpo7crbeginE - _ZN30_INTERNAL_25e5dbbe_4_k_cu_main6thrust24THRUST_300001_SM_1000_NS12placeholders2_6E)
_ZN30_INTERNAL_25e5dbbe_4_k_cu_main6thrust24THRUST_300001_SM_1000_NS12placeholders2_6E:
	.zero		1
	.type		_ZN30_INTERNAL_25e5dbbe_4_k_cu_main4cuda3std3__45__cpo7crbeginE,@object
	.size		_ZN30_INTERNAL_25e5dbbe_4_k_cu_main4cuda3std3__45__cpo7crbeginE,(_ZN30_INTERNAL_25e5dbbe_4_k_cu_main4cuda3std6ranges3__45__cpo4nextE - _ZN30_INTERNAL_25e5dbbe_4_k_cu_main4cuda3std3__45__cpo7crbeginE)
_ZN30_INTERNAL_25e5dbbe_4_k_cu_main4cuda3std3__45__cpo7crbeginE:
	.zero		1
	.type		_ZN30_INTERNAL_25e5dbbe_4_k_cu_main4cuda3std6ranges3__45__cpo4nextE,@object
	.size		_ZN30_INTERNAL_25e5dbbe_4_k_cu_main4cuda3std6ranges3__45__cpo4nextE,(_ZN30_INTERNAL_25e5dbbe_4_k_cu_main4cuda3std6ranges3__45__cpo4swapE - _ZN30_INTERNAL_25e5dbbe_4_k_cu_main4cuda3std6ranges3__45__cpo4nextE)
_ZN30_INTERNAL_25e5dbbe_4_k_cu_main4cuda3std6ranges3__45__cpo4nextE:
	.zero		1
	.type		_ZN30_INTERNAL_25e5dbbe_4_k_cu_main4cuda3std6ranges3__45__cpo4swapE,@object
	.size		_ZN30_INTERNAL_25e5dbbe_4_k_cu_main4cuda3std6ranges3__45__cpo4swapE,(_ZN30_INTERNAL_25e5dbbe_4_k_cu_main6thrust24THRUST_300001_SM_1000_NS8cuda_cub10par_nosyncE - _ZN30_INTERNAL_25e5dbbe_4_k_cu_main4cuda3std6ranges3__45__cpo4swapE)
_ZN30_INTERNAL_25e5dbbe_4_k_cu_main4cuda3std6ranges3__45__cpo4swapE:
	.zero		1
	.type		_ZN30_INTERNAL_25e5dbbe_4_k_cu_main6thrust24THRUST_300001_SM_1000_NS8cuda_cub10par_nosyncE,@object
	.size		_ZN30_INTERNAL_25e5dbbe_4_k_cu_main6thrust24THRUST_300001_SM_1000_NS8cuda_cub10par_nosyncE,(_ZN30_INTERNAL_25e5dbbe_4_k_cu_main6thrust24THRUST_300001_SM_1000_NS3seqE - _ZN30_INTERNAL_25e5dbbe_4_k_cu_main6thrust24THRUST_300001_SM_1000_NS8cuda_cub10par_nosyncE)
_ZN30_INTERNAL_25e5dbbe_4_k_cu_main6thrust24THRUST_300001_SM_1000_NS8cuda_cub10par_nosyncE:
	.zero		1
	.type		_ZN30_INTERNAL_25e5dbbe_4_k_cu_main6thrust24THRUST_300001_SM_1000_NS3seqE,@object
	.size		_ZN30_INTERNAL_25e5dbbe_4_k_cu_main6thrust24THRUST_300001_SM_1000_NS3seqE,(_ZN30_INTERNAL_25e5dbbe_4_k_cu_main4cuda3std3__420unreachable_sentinelE - _ZN30_INTERNAL_25e5dbbe_4_k_cu_main6thrust24THRUST_300001_SM_1000_NS3seqE)
_ZN30_INTERNAL_25e5dbbe_4_k_cu_main6thrust24THRUST_300001_SM_1000_NS3seqE:
	.zero		1
	.type		_ZN30_INTERNAL_25e5dbbe_4_k_cu_main4cuda3std3__420unreachable_sentinelE,@object
	.size		_ZN30_INTERNAL_25e5dbbe_4_k_cu_main4cuda3std3__420unreachable_sentinelE,(_ZN30_INTERNAL_25e5dbbe_4_k_cu_main4cuda3std6ranges3__45__cpo5ssizeE - _ZN30_INTERNAL_25e5dbbe_4_k_cu_main4cuda3std3__420unreachable_sentinelE)
_ZN30_INTERNAL_25e5dbbe_4_k_cu_main4cuda3std3__420unreachable_sentinelE:
	.zero		1
	.type		_ZN30_INTERNAL_25e5dbbe_4_k_cu_main4cuda3std6ranges3__45__cpo5ssizeE,@object
	.size		_ZN30_INTERNAL_25e5dbbe_4_k_cu_main4cuda3std6ranges3__45__cpo5ssizeE,(_ZN30_INTERNAL_25e5dbbe_4_k_cu_main6thrust24THRUST_300001_SM_1000_NS12placeholders2_3E - _ZN30_INTERNAL_25e5dbbe_4_k_cu_main4cuda3std6ranges3__45__cpo5ssizeE)
_ZN30_INTERNAL_25e5dbbe_4_k_cu_main4cuda3std6ranges3__45__cpo5ssizeE:
	.zero		1
	.type		_ZN30_INTERNAL_25e5dbbe_4_k_cu_main6thrust24THRUST_300001_SM_1000_NS12placeholders2_3E,@object
	.size		_ZN30_INTERNAL_25e5dbbe_4_k_cu_main6thrust24THRUST_300001_SM_1000_NS12placeholders2_3E,(_ZN30_INTERNAL_25e5dbbe_4_k_cu_main4cuda3std3__45__cpo4cendE - _ZN30_INTERNAL_25e5dbbe_4_k_cu_main6thrust24THRUST_300001_SM_1000_NS12placeholders2_3E)
_ZN30_INTERNAL_25e5dbbe_4_k_cu_main6thrust24THRUST_300001_SM_1000_NS12placeholders2_3E:
	.zero		1
	.type		_ZN30_INTERNAL_25e5dbbe_4_k_cu_main4cuda3std3__45__cpo4cendE,@object
	.size		_ZN30_INTERNAL_25e5dbbe_4_k_cu_main4cuda3std3__45__cpo4cendE,(_ZN30_INTERNAL_25e5dbbe_4_k_cu_main4cuda3std6ranges3__45__cpo4cendE - _ZN30_INTERNAL_25e5dbbe_4_k_cu_main4cuda3std3__45__cpo4cendE)
_ZN30_INTERNAL_25e5dbbe_4_k_cu_main4cuda3std3__45__cpo4cendE:
	.zero		1
	.type		_ZN30_INTERNAL_25e5dbbe_4_k_cu_main4cuda3std6ranges3__45__cpo4cendE,@object
	.size		_ZN30_INTERNAL_25e5dbbe_4_k_cu_main4cuda3std6ranges3__45__cpo4cendE,(_ZN30_INTERNAL_25e5dbbe_4_k_cu_main6thrust24THRUST_300001_SM_1000_NS12placeholders2_7E - _ZN30_INTERNAL_25e5dbbe_4_k_cu_main4cuda3std6ranges3__45__cpo4cendE)
_ZN30_INTERNAL_25e5dbbe_4_k_cu_main4cuda3std6ranges3__45__cpo4cendE:
	.zero		1
	.type		_ZN30_INTERNAL_25e5dbbe_4_k_cu_main6thrust24THRUST_300001_SM_1000_NS12placeholders2_7E,@object
	.size		_ZN30_INTERNAL_25e5dbbe_4_k_cu_main6thrust24THRUST_300001_SM_1000_NS12placeholders2_7E,(_ZN30_INTERNAL_25e5dbbe_4_k_cu_main4cuda3std3__45__cpo5crendE - _ZN30_INTERNAL_25e5dbbe_4_k_cu_main6thrust24THRUST_300001_SM_1000_NS12placeholders2_7E)
_ZN30_INTERNAL_25e5dbbe_4_k_cu_main6thrust24THRUST_300001_SM_1000_NS12placeholders2_7E:
	.zero		1
	.type		_ZN30_INTERNAL_25e5dbbe_4_k_cu_main4cuda3std3__45__cpo5crendE,@object
	.size		_ZN30_INTERNAL_25e5dbbe_4_k_cu_main4cuda3std3__45__cpo5crendE,(_ZN30_INTERNAL_25e5dbbe_4_k_cu_main4cuda3std6ranges3__45__cpo4prevE - _ZN30_INTERNAL_25e5dbbe_4_k_cu_main4cuda3std3__45__cpo5crendE)
_ZN30_INTERNAL_25e5dbbe_4_k_cu_main4cuda3std3__45__cpo5crendE:
	.zero		1
	.type		_ZN30_INTERNAL_25e5dbbe_4_k_cu_main4cuda3std6ranges3__45__cpo4prevE,@object
	.size		_ZN30_INTERNAL_25e5dbbe_4_k_cu_main4cuda3std6ranges3__45__cpo4prevE,(_ZN30_INTERNAL_25e5dbbe_4_k_cu_main4cuda3std6ranges3__45__cpo9iter_moveE - _ZN30_INTERNAL_25e5dbbe_4_k_cu_main4cuda3std6ranges3__45__cpo4prevE)
_ZN30_INTERNAL_25e5dbbe_4_k_cu_main4cuda3std6ranges3__45__cpo4prevE:
	.zero		1
	.type		_ZN30_INTERNAL_25e5dbbe_4_k_cu_main4cuda3std6ranges3__45__cpo9iter_moveE,@object
	.size		_ZN30_INTERNAL_25e5dbbe_4_k_cu_main4cuda3std6ranges3__45__cpo9iter_moveE,(_ZN30_INTERNAL_25e5dbbe_4_k_cu_main6thrust24THRUST_300001_SM_1000_NS6system6detail10sequential3seqE - _ZN30_INTERNAL_25e5dbbe_4_k_cu_main4cuda3std6ranges3__45__cpo9iter_moveE)
_ZN30_INTERNAL_25e5dbbe_4_k_cu_main4cuda3std6ranges3__45__cpo9iter_moveE:
	.zero		1
	.type		_ZN30_INTERNAL_25e5dbbe_4_k_cu_main6thrust24THRUST_300001_SM_1000_NS6system6detail10sequential3seqE,@object
	.size		_ZN30_INTERNAL_25e5dbbe_4_k_cu_main6thrust24THRUST_300001_SM_1000_NS6system6detail10sequential3seqE,(_ZN30_INTERNAL_25e5dbbe_4_k_cu_main6thrust24THRUST_300001_SM_1000_NS12placeholders2_9E - _ZN30_INTERNAL_25e5dbbe_4_k_cu_main6thrust24THRUST_300001_SM_1000_NS6system6detail10sequential3seqE)
_ZN30_INTERNAL_25e5dbbe_4_k_cu_main6thrust24THRUST_300001_SM_1000_NS6system6detail10sequential3seqE:
	.zero		1
	.type		_ZN30_INTERNAL_25e5dbbe_4_k_cu_main6thrust24THRUST_300001_SM_1000_NS12placeholders2_9E,@object
	.size		_ZN30_INTERNAL_25e5dbbe_4_k_cu_main6thrust24THRUST_300001_SM_1000_NS12placeholders2_9E,(_ZN30_INTERNAL_25e5dbbe_4_k_cu_main4cuda3std3__419piecewise_constructE - _ZN30_INTERNAL_25e5dbbe_4_k_cu_main6thrust24THRUST_300001_SM_1000_NS12placeholders2_9E)
_ZN30_INTERNAL_25e5dbbe_4_k_cu_main6thrust24THRUST_300001_SM_1000_NS12placeholders2_9E:
	.zero		1
	.type		_ZN30_INTERNAL_25e5dbbe_4_k_cu_main4cuda3std3__419piecewise_constructE,@object
	.size		_ZN30_INTERNAL_25e5dbbe_4_k_cu_main4cuda3std3__419piecewise_constructE,(_ZN30_INTERNAL_25e5dbbe_4_k_cu_main4cuda3std6ranges3__45__cpo5cdataE - _ZN30_INTERNAL_25e5dbbe_4_k_cu_main4cuda3std3__419piecewise_constructE)
_ZN30_INTERNAL_25e5dbbe_4_k_cu_main4cuda3std3__419piecewise_constructE:
	.zero		1
	.type		_ZN30_INTERNAL_25e5dbbe_4_k_cu_main4cuda3std6ranges3__45__cpo5cdataE,@object
	.size		_ZN30_INTERNAL_25e5dbbe_4_k_cu_main4cuda3std6ranges3__45__cpo5cdataE,(_ZN30_INTERNAL_25e5dbbe_4_k_cu_main6thrust24THRUST_300001_SM_1000_NS12placeholders2_1E - _ZN30_INTERNAL_25e5dbbe_4_k_cu_main4cuda3std6ranges3__45__cpo5cdataE)
_ZN30_INTERNAL_25e5dbbe_4_k_cu_main4cuda3std6ranges3__45__cpo5cdataE:
	.zero		1
	.type		_ZN30_INTERNAL_25e5dbbe_4_k_cu_main6thrust24THRUST_300001_SM_1000_NS12placeholders2_1E,@object
	.size		_ZN30_INTERNAL_25e5dbbe_4_k_cu_main6thrust24THRUST_300001_SM_1000_NS12placeholders2_1E,(_ZN30_INTERNAL_25e5dbbe_4_k_cu_main4cuda3std3__45__cpo3endE - _ZN30_INTERNAL_25e5dbbe_4_k_cu_main6thrust24THRUST_300001_SM_1000_NS12placeholders2_1E)
_ZN30_INTERNAL_25e5dbbe_4_k_cu_main6thrust24THRUST_300001_SM_1000_NS12placeholders2_1E:
	.zero		1
	.type		_ZN30_INTERNAL_25e5dbbe_4_k_cu_main4cuda3std3__45__cpo3endE,@object
	.size		_ZN30_INTERNAL_25e5dbbe_4_k_cu_main4cuda3std3__45__cpo3endE,(_ZN30_INTERNAL_25e5dbbe_4_k_cu_main4cuda3std6ranges3__45__cpo3endE - _ZN30_INTERNAL_25e5dbbe_4_k_cu_main4cuda3std3__45__cpo3endE)
_ZN30_INTERNAL_25e5dbbe_4_k_cu_main4cuda3std3__45__cpo3endE:
	.zero		1
	.type		_ZN30_INTERNAL_25e5dbbe_4_k_cu_main4cuda3std6ranges3__45__cpo3endE,@object
	.size		_ZN30_INTERNAL_25e5dbbe_4_k_cu_main4cuda3std6ranges3__45__cpo3endE,(_ZN30_INTERNAL_25e5dbbe_4_k_cu_main6thrust24THRUST_300001_SM_1000_NS12placeholders2_5E - _ZN30_INTERNAL_25e5dbbe_4_k_cu_main4cuda3std6ranges3__45__cpo3endE)
_ZN30_INTERNAL_25e5dbbe_4_k_cu_main4cuda3std6ranges3__45__cpo3endE:
	.zero		1
	.type		_ZN30_INTERNAL_25e5dbbe_4_k_cu_main6thrust24THRUST_300001_SM_1000_NS12placeholders2_5E,@object
	.size		_ZN30_INTERNAL_25e5dbbe_4_k_cu_main6thrust24THRUST_300001_SM_1000_NS12placeholders2_5E,(_ZN30_INTERNAL_25e5dbbe_4_k_cu_main4cuda3std3__45__cpo4rendE - _ZN30_INTERNAL_25e5dbbe_4_k_cu_main6thrust24THRUST_300001_SM_1000_NS12placeholders2_5E)
_ZN30_INTERNAL_25e5dbbe_4_k_cu_main6thrust24THRUST_300001_SM_1000_NS12placeholders2_5E:
	.zero		1
	.type		_ZN30_INTERNAL_25e5dbbe_4_k_cu_main4cuda3std3__45__cpo4rendE,@object
	.size		_ZN30_INTERNAL_25e5dbbe_4_k_cu_main4cuda3std3__45__cpo4rendE,(_ZN30_INTERNAL_25e5dbbe_4_k_cu_main4cuda3std6ranges3__45__cpo9iter_swapE - _ZN30_INTERNAL_25e5dbbe_4_k_cu_main4cuda3std3__45__cpo4rendE)
_ZN30_INTERNAL_25e5dbbe_4_k_cu_main4cuda3std3__45__cpo4rendE:
	.zero		1
	.type		_ZN30_INTERNAL_25e5dbbe_4_k_cu_main4cuda3std6ranges3__45__cpo9iter_swapE,@object
	.size		_ZN30_INTERNAL_25e5dbbe_4_k_cu_main4cuda3std6ranges3__45__cpo9iter_swapE,(_ZN30_INTERNAL_25e5dbbe_4_k_cu_main4cuda3std3__48unexpectE - _ZN30_INTERNAL_25e5dbbe_4_k_cu_main4cuda3std6ranges3__45__cpo9iter_swapE)
_ZN30_INTERNAL_25e5dbbe_4_k_cu_main4cuda3std6ranges3__45__cpo9iter_swapE:
	.zero		1
	.type		_ZN30_INTERNAL_25e5dbbe_4_k_cu_main4cuda3std3__48unexpectE,@object
	.size		_ZN30_INTERNAL_25e5dbbe_4_k_cu_main4cuda3std3__48unexpectE,(_ZN30_INTERNAL_25e5dbbe_4_k_cu_main6thrust24THRUST_300001_SM_1000_NS8cuda_cub3parE - _ZN30_INTERNAL_25e5dbbe_4_k_cu_main4cuda3std3__48unexpectE)
_ZN30_INTERNAL_25e5dbbe_4_k_cu_main4cuda3std3__48unexpectE:
	.zero		1
	.type		_ZN30_INTERNAL_25e5dbbe_4_k_cu_main6thrust24THRUST_300001_SM_1000_NS8cuda_cub3parE,@object
	.size		_ZN30_INTERNAL_25e5dbbe_4_k_cu_main6thrust24THRUST_300001_SM_1000_NS8cuda_cub3parE,(.L_29 - _ZN30_INTERNAL_25e5dbbe_4_k_cu_main6thrust24THRUST_300001_SM_1000_NS8cuda_cub3parE)
_ZN30_INTERNAL_25e5dbbe_4_k_cu_main6thrust24THRUST_300001_SM_1000_NS8cuda_cub3parE:
	.zero		1
.L_29:


//--------------------- .nv.constant0._ZN3cub18CUB_300001_SM_10006detail11EmptyKernelIvEEvv --------------------------
	.section	.nv.constant0._ZN3cub18CUB_300001_SM_10006detail11EmptyKernelIvEEvv,"a",@progbits
	.sectionflags	@""
	.align	4
.nv.constant0._ZN3cub18CUB_300001_SM_10006detail11EmptyKernelIvEEvv:
	.zero		896


//--------------------- SYMBOLS --------------------------

	.type		.nv.reservedSmem.offset0,@object
	.size		.nv.reservedSmem.offset0,0x4
